//
// Generated by NVIDIA NVVM Compiler
//
// Compiler Build ID: CL-36424714
// Cuda compilation tools, release 13.0, V13.0.88
// Based on NVVM 20.0.0
//

.version 9.0
.target sm_100
.address_size 64

	// .globl	_Z3mm1jjjPfS_S_S_

.visible .entry _Z3mm1jjjPfS_S_S_(
	.param .u32 _Z3mm1jjjPfS_S_S__param_0,
	.param .u32 _Z3mm1jjjPfS_S_S__param_1,
	.param .u32 _Z3mm1jjjPfS_S_S__param_2,
	.param .u64 .ptr .align 1 _Z3mm1jjjPfS_S_S__param_3,
	.param .u64 .ptr .align 1 _Z3mm1jjjPfS_S_S__param_4,
	.param .u64 .ptr .align 1 _Z3mm1jjjPfS_S_S__param_5,
	.param .u64 .ptr .align 1 _Z3mm1jjjPfS_S_S__param_6
)
{
	.reg .pred 	%p<13>;
	.reg .b32 	%r<94>;
	.reg .b32 	%f<70>;
	.reg .b64 	%rd<74>;

	ld.param.u32 	%r46, [_Z3mm1jjjPfS_S_S__param_0];
	ld.param.u32 	%r47, [_Z3mm1jjjPfS_S_S__param_1];
	ld.param.u32 	%r45, [_Z3mm1jjjPfS_S_S__param_2];
	ld.param.u64 	%rd5, [_Z3mm1jjjPfS_S_S__param_3];
	ld.param.u64 	%rd6, [_Z3mm1jjjPfS_S_S__param_4];
	ld.param.u64 	%rd4, [_Z3mm1jjjPfS_S_S__param_6];
	cvta.to.global.u64 	%rd1, %rd6;
	cvta.to.global.u64 	%rd2, %rd5;
	mov.u32 	%r48, %ctaid.x;
	mov.u32 	%r49, %ntid.x;
	mov.u32 	%r50, %tid.x;
	mad.lo.s32 	%r1, %r48, %r49, %r50;
	mov.u32 	%r51, %ctaid.y;
	mov.u32 	%r52, %ntid.y;
	mul.lo.s32 	%r2, %r51, %r52;
	mov.u32 	%r3, %tid.y;
	add.s32 	%r53, %r2, %r3;
	setp.ge.u32 	%p1, %r1, %r46;
	setp.ge.u32 	%p2, %r53, %r47;
	or.pred  	%p3, %p1, %p2;
	@%p3 bra 	$L__BB0_14;
	setp.eq.s32 	%p4, %r45, 0;
	mov.f32 	%f69, 0f00000000;
	@%p4 bra 	$L__BB0_13;
	mul.lo.s32 	%r5, %r45, %r1;
	and.b32  	%r6, %r45, 7;
	setp.lt.u32 	%p5, %r45, 8;
	mov.f32 	%f69, 0f00000000;
	mov.b32 	%r92, 0;
	@%p5 bra 	$L__BB0_5;
	and.b32  	%r92, %r45, -8;
	neg.s32 	%r90, %r92;
	add.s32 	%r55, %r3, %r47;
	add.s32 	%r89, %r55, %r2;
	shl.b32 	%r10, %r47, 3;
	shl.b32 	%r56, %r47, 1;
	add.s32 	%r88, %r53, %r56;
	mad.lo.s32 	%r87, %r47, 3, %r53;
	shl.b32 	%r57, %r47, 2;
	add.s32 	%r86, %r53, %r57;
	mad.lo.s32 	%r85, %r47, 5, %r53;
	mad.lo.s32 	%r84, %r47, 6, %r53;
	mad.lo.s32 	%r83, %r47, 7, %r53;
	add.s32 	%r81, %r5, 3;
	mov.f32 	%f69, 0f00000000;
	mov.u32 	%r82, %r53;
$L__BB0_4:
	.pragma "nounroll";
	add.s32 	%r58, %r81, -3;
	mul.wide.u32 	%rd7, %r58, 4;
	add.s64 	%rd8, %rd2, %rd7;
	ld.global.f32 	%f17, [%rd8];
	mul.wide.u32 	%rd9, %r82, 4;
	add.s64 	%rd10, %rd1, %rd9;
	ld.global.f32 	%f18, [%rd10];
	fma.rn.f32 	%f19, %f17, %f18, %f69;
	add.s32 	%r59, %r81, -2;
	mul.wide.u32 	%rd11, %r59, 4;
	add.s64 	%rd12, %rd2, %rd11;
	ld.global.f32 	%f20, [%rd12];
	mul.wide.u32 	%rd13, %r89, 4;
	add.s64 	%rd14, %rd1, %rd13;
	ld.global.f32 	%f21, [%rd14];
	fma.rn.f32 	%f22, %f20, %f21, %f19;
	add.s32 	%r60, %r81, -1;
	mul.wide.u32 	%rd15, %r60, 4;
	add.s64 	%rd16, %rd2, %rd15;
	ld.global.f32 	%f23, [%rd16];
	mul.wide.u32 	%rd17, %r88, 4;
	add.s64 	%rd18, %rd1, %rd17;
	ld.global.f32 	%f24, [%rd18];
	fma.rn.f32 	%f25, %f23, %f24, %f22;
	add.s32 	%r61, %r81, 4;
	mul.wide.u32 	%rd19, %r81, 4;
	add.s64 	%rd20, %rd2, %rd19;
	ld.global.f32 	%f26, [%rd20];
	mul.wide.u32 	%rd21, %r87, 4;
	add.s64 	%rd22, %rd1, %rd21;
	ld.global.f32 	%f27, [%rd22];
	fma.rn.f32 	%f28, %f26, %f27, %f25;
	add.s32 	%r62, %r81, 1;
	mul.wide.u32 	%rd23, %r62, 4;
	add.s64 	%rd24, %rd2, %rd23;
	ld.global.f32 	%f29, [%rd24];
	mul.wide.u32 	%rd25, %r86, 4;
	add.s64 	%rd26, %rd1, %rd25;
	ld.global.f32 	%f30, [%rd26];
	fma.rn.f32 	%f31, %f29, %f30, %f28;
	add.s32 	%r63, %r81, 2;
	mul.wide.u32 	%rd27, %r63, 4;
	add.s64 	%rd28, %rd2, %rd27;
	ld.global.f32 	%f32, [%rd28];
	mul.wide.u32 	%rd29, %r85, 4;
	add.s64 	%rd30, %rd1, %rd29;
	ld.global.f32 	%f33, [%rd30];
	fma.rn.f32 	%f34, %f32, %f33, %f31;
	add.s32 	%r64, %r81, 3;
	mul.wide.u32 	%rd31, %r64, 4;
	add.s64 	%rd32, %rd2, %rd31;
	ld.global.f32 	%f35, [%rd32];
	mul.wide.u32 	%rd33, %r84, 4;
	add.s64 	%rd34, %rd1, %rd33;
	ld.global.f32 	%f36, [%rd34];
	fma.rn.f32 	%f37, %f35, %f36, %f34;
	mul.wide.u32 	%rd35, %r61, 4;
	add.s64 	%rd36, %rd2, %rd35;
	ld.global.f32 	%f38, [%rd36];
	mul.wide.u32 	%rd37, %r83, 4;
	add.s64 	%rd38, %rd1, %rd37;
	ld.global.f32 	%f39, [%rd38];
	fma.rn.f32 	%f69, %f38, %f39, %f37;
	add.s32 	%r90, %r90, 8;
	add.s32 	%r89, %r89, %r10;
	add.s32 	%r88, %r88, %r10;
	add.s32 	%r87, %r87, %r10;
	add.s32 	%r86, %r86, %r10;
	add.s32 	%r85, %r85, %r10;
	add.s32 	%r84, %r84, %r10;
	add.s32 	%r83, %r83, %r10;
	add.s32 	%r82, %r82, %r10;
	add.s32 	%r81, %r81, 8;
	setp.ne.s32 	%p6, %r90, 0;
	@%p6 bra 	$L__BB0_4;
$L__BB0_5:
	setp.eq.s32 	%p7, %r6, 0;
	@%p7 bra 	$L__BB0_13;
	and.b32  	%r39, %r45, 3;
	setp.lt.u32 	%p8, %r6, 4;
	@%p8 bra 	$L__BB0_8;
	add.s32 	%r65, %r92, %r5;
	mul.wide.u32 	%rd39, %r65, 4;
	add.s64 	%rd40, %rd2, %rd39;
	ld.global.f32 	%f41, [%rd40];
	mad.lo.s32 	%r66, %r92, %r47, %r53;
	mul.wide.u32 	%rd41, %r66, 4;
	add.s64 	%rd42, %rd1, %rd41;
	ld.global.f32 	%f42, [%rd42];
	fma.rn.f32 	%f43, %f41, %f42, %f69;
	add.s32 	%r67, %r65, 1;
	mul.wide.u32 	%rd43, %r67, 4;
	add.s64 	%rd44, %rd2, %rd43;
	ld.global.f32 	%f44, [%rd44];
	add.s32 	%r68, %r66, %r47;
	mul.wide.u32 	%rd45, %r68, 4;
	add.s64 	%rd46, %rd1, %rd45;
	ld.global.f32 	%f45, [%rd46];
	fma.rn.f32 	%f46, %f44, %f45, %f43;
	add.s32 	%r69, %r65, 2;
	mul.wide.u32 	%rd47, %r69, 4;
	add.s64 	%rd48, %rd2, %rd47;
	ld.global.f32 	%f47, [%rd48];
	add.s32 	%r70, %r68, %r47;
	mul.wide.u32 	%rd49, %r70, 4;
	add.s64 	%rd50, %rd1, %rd49;
	ld.global.f32 	%f48, [%rd50];
	fma.rn.f32 	%f49, %f47, %f48, %f46;
	add.s32 	%r71, %r65, 3;
	mul.wide.u32 	%rd51, %r71, 4;
	add.s64 	%rd52, %rd2, %rd51;
	ld.global.f32 	%f50, [%rd52];
	add.s32 	%r72, %r70, %r47;
	mul.wide.u32 	%rd53, %r72, 4;
	add.s64 	%rd54, %rd1, %rd53;
	ld.global.f32 	%f51, [%rd54];
	fma.rn.f32 	%f69, %f50, %f51, %f49;
	add.s32 	%r92, %r92, 4;
$L__BB0_8:
	setp.eq.s32 	%p9, %r39, 0;
	@%p9 bra 	$L__BB0_13;
	setp.eq.s32 	%p10, %r39, 1;
	@%p10 bra 	$L__BB0_11;
	add.s32 	%r73, %r92, %r5;
	mul.wide.u32 	%rd55, %r73, 4;
	add.s64 	%rd56, %rd2, %rd55;
	ld.global.f32 	%f53, [%rd56];
	mad.lo.s32 	%r74, %r92, %r47, %r53;
	mul.wide.u32 	%rd57, %r74, 4;
	add.s64 	%rd58, %rd1, %rd57;
	ld.global.f32 	%f54, [%rd58];
	fma.rn.f32 	%f55, %f53, %f54, %f69;
	add.s32 	%r75, %r73, 1;
	mul.wide.u32 	%rd59, %r75, 4;
	add.s64 	%rd60, %rd2, %rd59;
	ld.global.f32 	%f56, [%rd60];
	add.s32 	%r76, %r74, %r47;
	mul.wide.u32 	%rd61, %r76, 4;
	add.s64 	%rd62, %rd1, %rd61;
	ld.global.f32 	%f57, [%rd62];
	fma.rn.f32 	%f69, %f56, %f57, %f55;
	add.s32 	%r92, %r92, 2;
$L__BB0_11:
	and.b32  	%r77, %r45, 1;
	setp.eq.b32 	%p11, %r77, 1;
	not.pred 	%p12, %p11;
	@%p12 bra 	$L__BB0_13;
	add.s32 	%r78, %r92, %r5;
	mul.wide.u32 	%rd63, %r78, 4;
	add.s64 	%rd64, %rd2, %rd63;
	ld.global.f32 	%f58, [%rd64];
	mad.lo.s32 	%r79, %r92, %r47, %r53;
	mul.wide.u32 	%rd65, %r79, 4;
	add.s64 	%rd66, %rd1, %rd65;
	ld.global.f32 	%f59, [%rd66];
	fma.rn.f32 	%f69, %f58, %f59, %f69;
$L__BB0_13:
	ld.param.u64 	%rd73, [_Z3mm1jjjPfS_S_S__param_5];
	cvta.to.global.u64 	%rd67, %rd4;
	mul.wide.u32 	%rd68, %r53, 4;
	add.s64 	%rd69, %rd67, %rd68;
	ld.global.f32 	%f60, [%rd69];
	add.f32 	%f61, %f69, %f60;
	mad.lo.s32 	%r80, %r47, %r1, %r53;
	cvta.to.global.u64 	%rd70, %rd73;
	mul.wide.u32 	%rd71, %r80, 4;
	add.s64 	%rd72, %rd70, %rd71;
	st.global.f32 	[%rd72], %f61;
$L__BB0_14:
	ret;

}


// ===== COMPILED SASS (sm_100) =====

	.target	sm_100

	.elftype	@"ET_EXEC"


//--------------------- .note.nv.tkinfo           --------------------------
	.section	.note.nv.tkinfo,"",@"SHT_NOTE"
	.sectionflags	@"SHF_NOTE_NV_TKINFO"
	.tkinfo
        /*0018*/ 	.word	0x00000002
        /*0030*/ 	.string	""
        /*0030*/ 	.string	"ptxas"
        /*0030*/ 	.string	"Cuda compilation tools, release 13.0, V13.0.88"
        /*0030*/ 	.string	"Build cuda_13.0.r13.0/compiler.36424714_0"
        /*0030*/ 	.string	"-arch sm_100 -m 64 "



//--------------------- .note.nv.cuinfo           --------------------------
	.section	.note.nv.cuinfo,"",@"SHT_NOTE"
	.sectionflags	@"SHF_NOTE_NV_CUINFO"
        /*0018*/ 	.short	0x0002
        /*001a*/ 	.short	0x0064
        /*001c*/ 	.short	0x0082
	.zero		2


//--------------------- .nv.info                  --------------------------
	.section	.nv.info,"",@"SHT_CUDA_INFO"
	.align	4


	//----- nvinfo : EIATTR_REGCOUNT
	.align		4
        /*0000*/ 	.byte	0x04, 0x2f
        /*0002*/ 	.short	(.L_1 - .L_0)
	.align		4
.L_0:
        /*0004*/ 	.word	index@(_Z3mm1jjjPfS_S_S_)
        /*0008*/ 	.word	0x00000020


	//----- nvinfo : EIATTR_FRAME_SIZE
	.align		4
.L_1:
        /*000c*/ 	.byte	0x04, 0x11
        /*000e*/ 	.short	(.L_3 - .L_2)
	.align		4
.L_2:
        /*0010*/ 	.word	index@(_Z3mm1jjjPfS_S_S_)
        /*0014*/ 	.word	0x00000000


	//----- nvinfo : EIATTR_MIN_STACK_SIZE
	.align		4
.L_3:
        /*0018*/ 	.byte	0x04, 0x12
        /*001a*/ 	.short	(.L_5 - .L_4)
	.align		4
.L_4:
        /*001c*/ 	.word	index@(_Z3mm1jjjPfS_S_S_)
        /*0020*/ 	.word	0x00000000
.L_5:


//--------------------- .nv.compat                --------------------------
	.section	.nv.compat,"",@"SHT_CUDA_COMPAT_INFO"
	.align	4
        /*0000*/ 	.byte	0x02, 0x09, 0x00, 0x00, 0x02, 0x02, 0x01, 0x00, 0x02, 0x05, 0x05, 0x00, 0x03, 0x07, 0x01, 0x01
        /*0010*/ 	.byte	0x02, 0x03, 0x00, 0x00, 0x02, 0x06, 0x01, 0x00, 0x04, 0x0b, 0x08, 0x00, 0x09, 0x00, 0x00, 0x00
        /*0020*/ 	.byte	0x00, 0x00, 0x00, 0x00


//--------------------- .nv.info._Z3mm1jjjPfS_S_S_ --------------------------
	.section	.nv.info._Z3mm1jjjPfS_S_S_,"",@"SHT_CUDA_INFO"
	.sectionflags	@""
	.align	4


	//----- nvinfo : EIATTR_CUDA_API_VERSION
	.align		4
        /*0000*/ 	.byte	0x04, 0x37
        /*0002*/ 	.short	(.L_7 - .L_6)
.L_6:
        /*0004*/ 	.word	0x00000082


	//----- nvinfo : EIATTR_KPARAM_INFO
	.align		4
.L_7:
        /*0008*/ 	.byte	0x04, 0x17
        /*000a*/ 	.short	(.L_9 - .L_8)
.L_8:
        /*000c*/ 	.word	0x00000000
        /*0010*/ 	.short	0x0006
        /*0012*/ 	.short	0x0028
        /*0014*/ 	.byte	0x00, 0xf5, 0x21, 0x00


	//----- nvinfo : EIATTR_KPARAM_INFO
	.align		4
.L_9:
        /*0018*/ 	.byte	0x04, 0x17
        /*001a*/ 	.short	(.L_11 - .L_10)
.L_10:
        /*001c*/ 	.word	0x00000000
        /*0020*/ 	.short	0x0005
        /*0022*/ 	.short	0x0020
        /*0024*/ 	.byte	0x00, 0xf5, 0x21, 0x00


	//----- nvinfo : EIATTR_KPARAM_INFO
	.align		4
.L_11:
        /*0028*/ 	.byte	0x04, 0x17
        /*002a*/ 	.short	(.L_13 - .L_12)
.L_12:
        /*002c*/ 	.word	0x00000000
        /*0030*/ 	.short	0x0004
        /*0032*/ 	.short	0x0018
        /*0034*/ 	.byte	0x00, 0xf5, 0x21, 0x00


	//----- nvinfo : EIATTR_KPARAM_INFO
	.align		4
.L_13:
        /*0038*/ 	.byte	0x04, 0x17
        /*003a*/ 	.short	(.L_15 - .L_14)
.L_14:
        /*003c*/ 	.word	0x00000000
        /*0040*/ 	.short	0x0003
        /*0042*/ 	.short	0x0010
        /*0044*/ 	.byte	0x00, 0xf5, 0x21, 0x00


	//----- nvinfo : EIATTR_KPARAM_INFO
	.align		4
.L_15:
        /*0048*/ 	.byte	0x04, 0x17
        /*004a*/ 	.short	(.L_17 - .L_16)
.L_16:
        /*004c*/ 	.word	0x00000000
        /*0050*/ 	.short	0x0002
        /*0052*/ 	.short	0x0008
        /*0054*/ 	.byte	0x00, 0xf0, 0x11, 0x00


	//----- nvinfo : EIATTR_KPARAM_INFO
	.align		4
.L_17:
        /*0058*/ 	.byte	0x04, 0x17
        /*005a*/ 	.short	(.L_19 - .L_18)
.L_18:
        /*005c*/ 	.word	0x00000000
        /*0060*/ 	.short	0x0001
        /*0062*/ 	.short	0x0004
        /*0064*/ 	.byte	0x00, 0xf0, 0x11, 0x00


	//----- nvinfo : EIATTR_KPARAM_INFO
	.align		4
.L_19:
        /*0068*/ 	.byte	0x04, 0x17
        /*006a*/ 	.short	(.L_21 - .L_20)
.L_20:
        /*006c*/ 	.word	0x00000000
        /*0070*/ 	.short	0x0000
        /*0072*/ 	.short	0x0000
        /*0074*/ 	.byte	0x00, 0xf0, 0x11, 0x00


	//----- nvinfo : EIATTR_SPARSE_MMA_MASK
	.align		4
.L_21:
        /*0078*/ 	.byte	0x03, 0x50
        /*007a*/ 	.short	0x0000


	//----- nvinfo : EIATTR_MAXREG_COUNT
	.align		4
        /*007c*/ 	.byte	0x03, 0x1b
        /*007e*/ 	.short	0x00ff


	//----- nvinfo : EIATTR_MERCURY_ISA_VERSION
	.align		4
        /*0080*/ 	.byte	0x03, 0x5f
        /*0082*/ 	.short	0x0101


	//----- nvinfo : EIATTR_VRC_CTA_INIT_COUNT
	.align		4
        /*0084*/ 	.byte	0x02, 0x4a
	.zero		1
	.zero		1


	//----- nvinfo : EIATTR_EXIT_INSTR_OFFSETS
	.align		4
        /*0088*/ 	.byte	0x04, 0x1c
        /*008a*/ 	.short	(.L_23 - .L_22)


	//   ....[0]....
.L_22:
        /*008c*/ 	.word	0x000000d0


	//   ....[1]....
        /*0090*/ 	.word	0x00000ac0


	//----- nvinfo : EIATTR_CBANK_PARAM_SIZE
	.align		4
.L_23:
        /*0094*/ 	.byte	0x03, 0x19
        /*0096*/ 	.short	0x0030


	//----- nvinfo : EIATTR_PARAM_CBANK
	.align		4
        /*0098*/ 	.byte	0x04, 0x0a
        /*009a*/ 	.short	(.L_25 - .L_24)
	.align		4
.L_24:
        /*009c*/ 	.word	index@(.nv.constant0._Z3mm1jjjPfS_S_S_)
        /*00a0*/ 	.short	0x0380
        /*00a2*/ 	.short	0x0030


	//----- nvinfo : EIATTR_SW_WAR
	.align		4
.L_25:
        /*00a4*/ 	.byte	0x04, 0x36
        /*00a6*/ 	.short	(.L_27 - .L_26)
.L_26:
        /*00a8*/ 	.word	0x00000008
.L_27:


//--------------------- .nv.callgraph             --------------------------
	.section	.nv.callgraph,"",@"SHT_CUDA_CALLGRAPH"
	.align	4
	.sectionentsize	8
	.align		4
        /*0000*/ 	.word	0x00000000
	.align		4
        /*0004*/ 	.word	0xffffffff
	.align		4
        /*0008*/ 	.word	0x00000000
	.align		4
        /*000c*/ 	.word	0xfffffffe
	.align		4
        /*0010*/ 	.word	0x00000000
	.align		4
        /*0014*/ 	.word	0xfffffffd
	.align		4
        /*0018*/ 	.word	0x00000000
	.align		4
        /*001c*/ 	.word	0xfffffffc


//--------------------- .text._Z3mm1jjjPfS_S_S_   --------------------------
	.section	.text._Z3mm1jjjPfS_S_S_,"ax",@progbits
	.align	128
        .global         _Z3mm1jjjPfS_S_S_
        .type           _Z3mm1jjjPfS_S_S_,@function
        .size           _Z3mm1jjjPfS_S_S_,(.L_x_5 - _Z3mm1jjjPfS_S_S_)
        .other          _Z3mm1jjjPfS_S_S_,@"STO_CUDA_ENTRY STV_DEFAULT"
_Z3mm1jjjPfS_S_S_:
.text._Z3mm1jjjPfS_S_S_:
[----:B------:R-:W-:Y:S01]  /*0000*/  LDC R1, c[0x0][0x37c] ;  /* 0x0000df00ff017b82 */ /* 0x000fe20000000800 */
[----:B------:R-:W0:Y:S07]  /*0010*/  S2R R8, SR_TID.Y ;  /* 0x0000000000087919 */ /* 0x000e2e0000002200 */
[----:B------:R-:W1:Y:S01]  /*0020*/  S2UR UR4, SR_CTAID.Y ;  /* 0x00000000000479c3 */ /* 0x000e620000002600 */
[----:B------:R-:W2:Y:S07]  /*0030*/  S2R R2, SR_TID.X ;  /* 0x0000000000027919 */ /* 0x000eae0000002100 */
[----:B------:R-:W2:Y:S01]  /*0040*/  LDC R3, c[0x0][0x360] ;  /* 0x0000d800ff037b82 */ /* 0x000ea20000000800 */
[----:B------:R-:W1:Y:S07]  /*0050*/  LDCU UR5, c[0x0][0x364] ;  /* 0x00006c80ff0577ac */ /* 0x000e6e0008000800 */
[----:B------:R-:W2:Y:S08]  /*0060*/  S2UR UR6, SR_CTAID.X ;  /* 0x00000000000679c3 */ /* 0x000eb00000002500 */
[----:B------:R-:W3:Y:S01]  /*0070*/  LDC.64 R4, c[0x0][0x380] ;  /* 0x0000e000ff047b82 */ /* 0x000ee20000000a00 */
[----:B-1----:R-:W-:-:S06]  /*0080*/  UIMAD UR4, UR4, UR5, URZ ;  /* 0x00000005040472a4 */ /* 0x002fcc000f8e02ff */
[----:B0-----:R-:W-:Y:S01]  /*0090*/  IADD3 R0, PT, PT, R8, UR4, RZ ;  /* 0x0000000408007c10 */ /* 0x001fe2000fffe0ff */
[----:B--2---:R-:W-:-:S03]  /*00a0*/  IMAD R3, R3, UR6, R2 ;  /* 0x0000000603037c24 */ /* 0x004fc6000f8e0202 */
[----:B---3--:R-:W-:-:S04]  /*00b0*/  ISETP.GE.U32.AND P0, PT, R0, R5, PT ;  /* 0x000000050000720c */ /* 0x008fc80003f06070 */
[----:B------:R-:W-:-:S13]  /*00c0*/  ISETP.GE.U32.OR P0, PT, R3, R4, P0 ;  /* 0x000000040300720c */ /* 0x000fda0000706470 */
[----:B------:R-:W-:Y:S05]  /*00d0*/  @P0 EXIT ;  /* 0x000000000000094d */ /* 0x000fea0003800000 */
[----:B------:R-:W0:Y:S01]  /*00e0*/  LDC R2, c[0x0][0x388] ;  /* 0x0000e200ff027b82 */ /* 0x000e220000000800 */
[----:B------:R-:W1:Y:S01]  /*00f0*/  LDCU.64 UR6, c[0x0][0x358] ;  /* 0x00006b00ff0677ac */ /* 0x000e620008000a00 */
[----:B------:R-:W-:Y:S01]  /*0100*/  HFMA2 R25, -RZ, RZ, 0, 0 ;  /* 0x00000000ff197431 */ /* 0x000fe200000001ff */
[----:B0-----:R-:W-:-:S13]  /*0110*/  ISETP.NE.AND P0, PT, R2, RZ, PT ;  /* 0x000000ff0200720c */ /* 0x001fda0003f05270 */
[----:B-1----:R-:W-:Y:S05]  /*0120*/  @!P0 BRA `(.L_x_0) ;  /* 0x0000000800448947 */ /* 0x002fea0003800000 */
[C---:B------:R-:W-:Y:S02]  /*0130*/  ISETP.GE.U32.AND P1, PT, R2.reuse, 0x8, PT ;  /* 0x000000080200780c */ /* 0x040fe40003f26070 */
[----:B------:R-:W-:Y:S02]  /*0140*/  LOP3.LUT R6, R2, 0x7, RZ, 0xc0, !PT ;  /* 0x0000000702067812 */ /* 0x000fe400078ec0ff */
[----:B------:R-:W-:Y:S02]  /*0150*/  MOV R25, RZ ;  /* 0x000000ff00197202 */ /* 0x000fe40000000f00 */
[----:B------:R-:W-:Y:S02]  /*0160*/  ISETP.NE.AND P0, PT, R6, RZ, PT ;  /* 0x000000ff0600720c */ /* 0x000fe40003f05270 */
[----:B------:R-:W-:-:S05]  /*0170*/  MOV R7, RZ ;  /* 0x000000ff00077202 */ /* 0x000fca0000000f00 */
[----:B------:R-:W-:Y:S06]  /*0180*/  @!P1 BRA `(.L_x_1) ;  /* 0x0000000400249947 */ /* 0x000fec0003800000 */
[----:B------:R-:W-:Y:S01]  /*0190*/  LOP3.LUT R7, R2, 0xfffffff8, RZ, 0xc0, !PT ;  /* 0xfffffff802077812 */ /* 0x000fe200078ec0ff */
[C---:B------:R-:W-:Y:S01]  /*01a0*/  IMAD R10, R5.reuse, 0x3, R0 ;  /* 0x00000003050a7824 */ /* 0x040fe200078e0200 */
[C---:B------:R-:W-:Y:S01]  /*01b0*/  IADD3 R4, PT, PT, R5.reuse, UR4, R8 ;  /* 0x0000000405047c10 */ /* 0x040fe2000fffe008 */
[C-C-:B------:R-:W-:Y:S01]  /*01c0*/  IMAD R14, R5.reuse, 0x5, R0.reuse ;  /* 0x00000005050e7824 */ /* 0x140fe200078e0200 */
[CC--:B------:R-:W-:Y:S01]  /*01d0*/  LEA R8, R5.reuse, R0.reuse, 0x1 ;  /* 0x0000000005087211 */ /* 0x0c0fe200078e08ff */
[C-C-:B------:R-:W-:Y:S01]  /*01e0*/  IMAD R9, R5.reuse, 0x6, R0.reuse ;  /* 0x0000000605097824 */ /* 0x140fe200078e0200 */
[C---:B------:R-:W-:Y:S01]  /*01f0*/  LEA R12, R5.reuse, R0, 0x2 ;  /* 0x00000000050c7211 */ /* 0x040fe200078e10ff */
[----:B------:R-:W-:Y:S01]  /*0200*/  IMAD R11, R5, 0x7, R0 ;  /* 0x00000007050b7824 */ /* 0x000fe200078e0200 */
[----:B------:R-:W-:Y:S01]  /*0210*/  MOV R25, RZ ;  /* 0x000000ff00197202 */ /* 0x000fe20000000f00 */
[----:B------:R-:W-:Y:S01]  /*0220*/  IMAD R15, R3, R2, 0x3 ;  /* 0x00000003030f7424 */ /* 0x000fe200078e0202 */
[----:B------:R-:W-:-:S02]  /*0230*/  MOV R13, R0 ;  /* 0x00000000000d7202 */ /* 0x000fc40000000f00 */
[----:B------:R-:W-:-:S07]  /*0240*/  IADD3 R24, PT, PT, -R7, RZ, RZ ;  /* 0x000000ff07187210 */ /* 0x000fce0007ffe1ff */
.L_x_2:
[----:B------:R-:W0:Y:S01]  /*0250*/  LDC.64 R20, c[0x0][0x390] ;  /* 0x0000e400ff147b82 */ /* 0x000e220000000a00 */
[----:B------:R-:W-:-:S07]  /*0260*/  IADD3 R23, PT, PT, R15, -0x3, RZ ;  /* 0xfffffffd0f177810 */ /* 0x000fce0007ffe0ff */
[----:B------:R-:W1:Y:S01]  /*0270*/  LDC.64 R16, c[0x0][0x398] ;  /* 0x0000e600ff107b82 */ /* 0x000e620000000a00 */
[----:B0-----:R-:W-:-:S06]  /*0280*/  IMAD.WIDE.U32 R22, R23, 0x4, R20 ;  /* 0x0000000417167825 */ /* 0x001fcc00078e0014 */
[----:B------:R-:W2:Y:S01]  /*0290*/  LDG.E R22, desc[UR6][R22.64] ;  /* 0x0000000616167981 */ /* 0x000ea2000c1e1900 */
[----:B-1----:R-:W-:-:S06]  /*02a0*/  IMAD.WIDE.U32 R18, R13, 0x4, R16 ;  /* 0x000000040d127825 */ /* 0x002fcc00078e0010 */
[----:B------:R-:W2:Y:S01]  /*02b0*/  LDG.E R18, desc[UR6][R18.64] ;  /* 0x0000000612127981 */ /* 0x000ea2000c1e1900 */
[----:B------:R-:W-:Y:S01]  /*02c0*/  IADD3 R27, PT, PT, R15, -0x2, RZ ;  /* 0xfffffffe0f1b7810 */ /* 0x000fe20007ffe0ff */
[----:B------:R-:W-:-:S06]  /*02d0*/  IMAD.WIDE.U32 R28, R4, 0x4, R16 ;  /* 0x00000004041c7825 */ /* 0x000fcc00078e0010 */
[----:B------:R-:W3:Y:S01]  /*02e0*/  LDG.E R28, desc[UR6][R28.64] ;  /* 0x000000061c1c7981 */ /* 0x000ee2000c1e1900 */
[----:B--2---:R-:W-:Y:S01]  /*02f0*/  FFMA R25, R22, R18, R25 ;  /* 0x0000001216197223 */ /* 0x004fe20000000019 */
[----:B------:R-:W-:Y:S01]  /*0300*/  IMAD.WIDE.U32 R22, R27, 0x4, R20 ;  /* 0x000000041b167825 */ /* 0x000fe200078e0014 */
[----:B------:R-:W-:-:S05]  /*0310*/  IADD3 R27, PT, PT, R15, -0x1, RZ ;  /* 0xffffffff0f1b7810 */ /* 0x000fca0007ffe0ff */
[----:B------:R-:W-:Y:S01]  /*0320*/  IMAD.WIDE.U32 R26, R27, 0x4, R20 ;  /* 0x000000041b1a7825 */ /* 0x000fe200078e0014 */
[----:B------:R-:W3:Y:S04]  /*0330*/  LDG.E R22, desc[UR6][R22.64] ;  /* 0x0000000616167981 */ /* 0x000ee8000c1e1900 */
[----:B------:R0:W2:Y:S02]  /*0340*/  LDG.E R18, desc[UR6][R26.64] ;  /* 0x000000061a127981 */ /* 0x0000a4000c1e1900 */
[----:B0-----:R-:W-:-:S05]  /*0350*/  IMAD.WIDE.U32 R26, R8, 0x4, R16 ;  /* 0x00000004081a7825 */ /* 0x001fca00078e0010 */
[----:B------:R-:W2:Y:S01]  /*0360*/  LDG.E R19, desc[UR6][R26.64] ;  /* 0x000000061a137981 */ /* 0x000ea2000c1e1900 */
[----:B------:R-:W-:Y:S01]  /*0370*/  IADD3 R23, PT, PT, R15, 0x1, RZ ;  /* 0x000000010f177810 */ /* 0x000fe20007ffe0ff */
[----:B---3--:R-:W-:-:S04]  /*0380*/  FFMA R25, R22, R28, R25 ;  /* 0x0000001c16197223 */ /* 0x008fc80000000019 */
[----:B--2---:R-:W-:Y:S01]  /*0390*/  FFMA R25, R18, R19, R25 ;  /* 0x0000001312197223 */ /* 0x004fe20000000019 */
[----:B------:R-:W-:-:S05]  /*03a0*/  IMAD.WIDE.U32 R18, R15, 0x4, R20 ;  /* 0x000000040f127825 */ /* 0x000fca00078e0014 */
[----:B------:R0:W2:Y:S02]  /*03b0*/  LDG.E R28, desc[UR6][R18.64] ;  /* 0x00000006121c7981 */ /* 0x0000a4000c1e1900 */
[----:B0-----:R-:W-:-:S04]  /*03c0*/  IMAD.WIDE.U32 R18, R23, 0x4, R20 ;  /* 0x0000000417127825 */ /* 0x001fc800078e0014 */
[--C-:B------:R-:W-:Y:S02]  /*03d0*/  IMAD.WIDE.U32 R22, R10, 0x4, R16.reuse ;  /* 0x000000040a167825 */ /* 0x100fe400078e0010 */
[----:B------:R-:W3:Y:S04]  /*03e0*/  LDG.E R18, desc[UR6][R18.64] ;  /* 0x0000000612127981 */ /* 0x000ee8000c1e1900 */
[----:B------:R0:W2:Y:S02]  /*03f0*/  LDG.E R29, desc[UR6][R22.64] ;  /* 0x00000006161d7981 */ /* 0x0000a4000c1e1900 */
[----:B0-----:R-:W-:-:S05]  /*0400*/  IMAD.WIDE.U32 R22, R12, 0x4, R16 ;  /* 0x000000040c167825 */ /* 0x001fca00078e0010 */
[----:B------:R0:W3:Y:S01]  /*0410*/  LDG.E R26, desc[UR6][R22.64] ;  /* 0x00000006161a7981 */ /* 0x0000e2000c1e1900 */
[C---:B------:R-:W-:Y:S02]  /*0420*/  IADD3 R27, PT, PT, R15.reuse, 0x3, RZ ;  /* 0x000000030f1b7810 */ /* 0x040fe40007ffe0ff */
[C---:B0-----:R-:W-:Y:S01]  /*0430*/  IADD3 R23, PT, PT, R15.reuse, 0x4, RZ ;  /* 0x000000040f177810 */ /* 0x041fe20007ffe0ff */
[----:B--2---:R-:W-:Y:S01]  /*0440*/  FFMA R25, R28, R29, R25 ;  /* 0x0000001d1c197223 */ /* 0x004fe20000000019 */
[----:B------:R-:W-:-:S05]  /*0450*/  IADD3 R29, PT, PT, R15, 0x2, RZ ;  /* 0x000000020f1d7810 */ /* 0x000fca0007ffe0ff */
[----:B------:R-:W-:-:S06]  /*0460*/  IMAD.WIDE.U32 R28, R29, 0x4, R20 ;  /* 0x000000041d1c7825 */ /* 0x000fcc00078e0014 */
[----:B------:R-:W2:Y:S01]  /*0470*/  LDG.E R28, desc[UR6][R28.64] ;  /* 0x000000061c1c7981 */ /* 0x000ea2000c1e1900 */
[----:B---3--:R-:W-:Y:S01]  /*0480*/  FFMA R25, R18, R26, R25 ;  /* 0x0000001a12197223 */ /* 0x008fe20000000019 */
[----:B------:R-:W-:-:S04]  /*0490*/  IMAD.WIDE.U32 R18, R14, 0x4, R16 ;  /* 0x000000040e127825 */ /* 0x000fc800078e0010 */
[--C-:B------:R-:W-:Y:S02]  /*04a0*/  IMAD.WIDE.U32 R26, R27, 0x4, R20.reuse ;  /* 0x000000041b1a7825 */ /* 0x100fe400078e0014 */
[----:B------:R-:W2:Y:S02]  /*04b0*/  LDG.E R18, desc[UR6][R18.64] ;  /* 0x0000000612127981 */ /* 0x000ea4000c1e1900 */
[----:B------:R-:W-:Y:S02]  /*04c0*/  IMAD.WIDE.U32 R20, R23, 0x4, R20 ;  /* 0x0000000417147825 */ /* 0x000fe400078e0014 */
[----:B------:R-:W3:Y:S02]  /*04d0*/  LDG.E R26, desc[UR6][R26.64] ;  /* 0x000000061a1a7981 */ /* 0x000ee4000c1e1900 */
[--C-:B------:R-:W-:Y:S02]  /*04e0*/  IMAD.WIDE.U32 R22, R9, 0x4, R16.reuse ;  /* 0x0000000409167825 */ /* 0x100fe400078e0010 */
[----:B------:R-:W4:Y:S02]  /*04f0*/  LDG.E R20, desc[UR6][R20.64] ;  /* 0x0000000614147981 */ /* 0x000f24000c1e1900 */
[----:B------:R-:W-:-:S02]  /*0500*/  IMAD.WIDE.U32 R16, R11, 0x4, R16 ;  /* 0x000000040b107825 */ /* 0x000fc400078e0010 */
[----:B------:R-:W3:Y:S04]  /*0510*/  LDG.E R23, desc[UR6][R22.64] ;  /* 0x0000000616177981 */ /* 0x000ee8000c1e1900 */
[----:B------:R-:W4:Y:S01]  /*0520*/  LDG.E R16, desc[UR6][R16.64] ;  /* 0x0000000610107981 */ /* 0x000f22000c1e1900 */
[----:B------:R-:W-:-:S04]  /*0530*/  IADD3 R24, PT, PT, R24, 0x8, RZ ;  /* 0x0000000818187810 */ /* 0x000fc80007ffe0ff */
[----:B------:R-:W-:Y:S02]  /*0540*/  ISETP.NE.AND P1, PT, R24, RZ, PT ;  /* 0x000000ff1800720c */ /* 0x000fe40003f25270 */
[----:B------:R-:W-:Y:S02]  /*0550*/  IADD3 R15, PT, PT, R15, 0x8, RZ ;  /* 0x000000080f0f7810 */ /* 0x000fe40007ffe0ff */
[C---:B------:R-:W-:Y:S02]  /*0560*/  LEA R4, R5.reuse, R4, 0x3 ;  /* 0x0000000405047211 */ /* 0x040fe400078e18ff */
[C---:B------:R-:W-:Y:S02]  /*0570*/  LEA R8, R5.reuse, R8, 0x3 ;  /* 0x0000000805087211 */ /* 0x040fe400078e18ff */
[C---:B------:R-:W-:Y:S02]  /*0580*/  LEA R10, R5.reuse, R10, 0x3 ;  /* 0x0000000a050a7211 */ /* 0x040fe400078e18ff */
[----:B------:R-:W-:-:S02]  /*0590*/  LEA R12, R5, R12, 0x3 ;  /* 0x0000000c050c7211 */ /* 0x000fc400078e18ff */
[C---:B------:R-:W-:Y:S02]  /*05a0*/  LEA R14, R5.reuse, R14, 0x3 ;  /* 0x0000000e050e7211 */ /* 0x040fe400078e18ff */
[C---:B------:R-:W-:Y:S02]  /*05b0*/  LEA R9, R5.reuse, R9, 0x3 ;  /* 0x0000000905097211 */ /* 0x040fe400078e18ff */
[C---:B------:R-:W-:Y:S02]  /*05c0*/  LEA R11, R5.reuse, R11, 0x3 ;  /* 0x0000000b050b7211 */ /* 0x040fe400078e18ff */
[----:B------:R-:W-:Y:S01]  /*05d0*/  LEA R13, R5, R13, 0x3 ;  /* 0x0000000d050d7211 */ /* 0x000fe200078e18ff */
[----:B--2---:R-:W-:-:S04]  /*05e0*/  FFMA R25, R28, R18, R25 ;  /* 0x000000121c197223 */ /* 0x004fc80000000019 */
[----:B---3--:R-:W-:-:S04]  /*05f0*/  FFMA R25, R26, R23, R25 ;  /* 0x000000171a197223 */ /* 0x008fc80000000019 */
[----:B----4-:R-:W-:Y:S01]  /*0600*/  FFMA R25, R20, R16, R25 ;  /* 0x0000001014197223 */ /* 0x010fe20000000019 */
[----:B------:R-:W-:Y:S06]  /*0610*/  @P1 BRA `(.L_x_2) ;  /* 0xfffffffc000c1947 */ /* 0x000fec000383ffff */
.L_x_1:
[----:B------:R-:W-:Y:S05]  /*0620*/  @!P0 BRA `(.L_x_0) ;  /* 0x0000000400048947 */ /* 0x000fea0003800000 */
[----:B------:R-:W-:Y:S02]  /*0630*/  ISETP.GE.U32.AND P0, PT, R6, 0x4, PT ;  /* 0x000000040600780c */ /* 0x000fe40003f06070 */
[----:B------:R-:W-:-:S04]  /*0640*/  LOP3.LUT R24, R2, 0x3, RZ, 0xc0, !PT ;  /* 0x0000000302187812 */ /* 0x000fc800078ec0ff */
[----:B------:R-:W-:-:S07]  /*0650*/  ISETP.NE.AND P1, PT, R24, RZ, PT ;  /* 0x000000ff1800720c */ /* 0x000fce0003f25270 */
[----:B------:R-:W-:Y:S06]  /*0660*/  @!P0 BRA `(.L_x_3) ;  /* 0x00000000007c8947 */ /* 0x000fec0003800000 */
[----:B------:R-:W0:Y:S01]  /*0670*/  LDC.64 R8, c[0x0][0x398] ;  /* 0x0000e600ff087b82 */ /* 0x000e220000000a00 */
[----:B------:R-:W-:Y:S02]  /*0680*/  IMAD R13, R3, R2, R7 ;  /* 0x00000002030d7224 */ /* 0x000fe400078e0207 */
[----:B------:R-:W-:-:S03]  /*0690*/  IMAD R6, R7, R5, R0 ;  /* 0x0000000507067224 */ /* 0x000fc600078e0200 */
[C---:B------:R-:W-:Y:S02]  /*06a0*/  IADD3 R21, PT, PT, R13.reuse, 0x1, RZ ;  /* 0x000000010d157810 */ /* 0x040fe40007ffe0ff */
[----:B------:R-:W1:Y:S01]  /*06b0*/  LDC.64 R10, c[0x0][0x390] ;  /* 0x0000e400ff0a7b82 */ /* 0x000e620000000a00 */
[C---:B------:R-:W-:Y:S02]  /*06c0*/  IADD3 R15, PT, PT, R13.reuse, 0x2, RZ ;  /* 0x000000020d0f7810 */ /* 0x040fe40007ffe0ff */
[----:B------:R-:W-:Y:S01]  /*06d0*/  IADD3 R27, PT, PT, R13, 0x3, RZ ;  /* 0x000000030d1b7810 */ /* 0x000fe20007ffe0ff */
[C---:B0-----:R-:W-:Y:S01]  /*06e0*/  IMAD.WIDE.U32 R18, R6.reuse, 0x4, R8 ;  /* 0x0000000406127825 */ /* 0x041fe200078e0008 */
[----:B------:R-:W-:-:S04]  /*06f0*/  IADD3 R6, PT, PT, R6, R5, RZ ;  /* 0x0000000506067210 */ /* 0x000fc80007ffe0ff */
[CC--:B------:R-:W-:Y:S01]  /*0700*/  IADD3 R14, PT, PT, R6.reuse, R5.reuse, RZ ;  /* 0x00000005060e7210 */ /* 0x0c0fe20007ffe0ff */
[--C-:B-1----:R-:W-:Y:S01]  /*0710*/  IMAD.WIDE.U32 R22, R13, 0x4, R10.reuse ;  /* 0x000000040d167825 */ /* 0x102fe200078e000a */
[----:B------:R-:W2:Y:S03]  /*0720*/  LDG.E R18, desc[UR6][R18.64] ;  /* 0x0000000612127981 */ /* 0x000ea6000c1e1900 */
[----:B------:R-:W-:Y:S01]  /*0730*/  IMAD.WIDE.U32 R20, R21, 0x4, R10 ;  /* 0x0000000415147825 */ /* 0x000fe200078e000a */
[----:B------:R-:W2:Y:S03]  /*0740*/  LDG.E R4, desc[UR6][R22.64] ;  /* 0x0000000616047981 */ /* 0x000ea6000c1e1900 */
[----:B------:R-:W-:Y:S01]  /*0750*/  IMAD.WIDE.U32 R16, R6, 0x4, R8 ;  /* 0x0000000406107825 */ /* 0x000fe200078e0008 */
[----:B------:R-:W-:Y:S01]  /*0760*/  IADD3 R29, PT, PT, R14, R5, RZ ;  /* 0x000000050e1d7210 */ /* 0x000fe20007ffe0ff */
[----:B------:R-:W3:Y:S02]  /*0770*/  LDG.E R20, desc[UR6][R20.64] ;  /* 0x0000000614147981 */ /* 0x000ee4000c1e1900 */
[----:B------:R-:W-:-:S02]  /*0780*/  IMAD.WIDE.U32 R12, R15, 0x4, R10 ;  /* 0x000000040f0c7825 */ /* 0x000fc400078e000a */
[----:B------:R-:W3:Y:S02]  /*0790*/  LDG.E R17, desc[UR6][R16.64] ;  /* 0x0000000610117981 */ /* 0x000ee4000c1e1900 */
[----:B------:R-:W-:Y:S02]  /*07a0*/  IMAD.WIDE.U32 R14, R14, 0x4, R8 ;  /* 0x000000040e0e7825 */ /* 0x000fe400078e0008 */
[----:B------:R-:W4:Y:S02]  /*07b0*/  LDG.E R13, desc[UR6][R12.64] ;  /* 0x000000060c0d7981 */ /* 0x000f24000c1e1900 */
[----:B------:R-:W-:Y:S02]  /*07c0*/  IMAD.WIDE.U32 R10, R27, 0x4, R10 ;  /* 0x000000041b0a7825 */ /* 0x000fe400078e000a */
[----:B------:R-:W4:Y:S02]  /*07d0*/  LDG.E R14, desc[UR6][R14.64] ;  /* 0x000000060e0e7981 */ /* 0x000f24000c1e1900 */
[----:B------:R-:W-:-:S02]  /*07e0*/  IMAD.WIDE.U32 R8, R29, 0x4, R8 ;  /* 0x000000041d087825 */ /* 0x000fc400078e0008 */
[----:B------:R-:W5:Y:S04]  /*07f0*/  LDG.E R11, desc[UR6][R10.64] ;  /* 0x000000060a0b7981 */ /* 0x000f68000c1e1900 */
[----:B------:R-:W5:Y:S01]  /*0800*/  LDG.E R8, desc[UR6][R8.64] ;  /* 0x0000000608087981 */ /* 0x000f62000c1e1900 */
[----:B------:R-:W-:Y:S01]  /*0810*/  IADD3 R7, PT, PT, R7, 0x4, RZ ;  /* 0x0000000407077810 */ /* 0x000fe20007ffe0ff */
[----:B--2---:R-:W-:-:S04]  /*0820*/  FFMA R25, R4, R18, R25 ;  /* 0x0000001204197223 */ /* 0x004fc80000000019 */
[----:B---3--:R-:W-:-:S04]  /*0830*/  FFMA R20, R20, R17, R25 ;  /* 0x0000001114147223 */ /* 0x008fc80000000019 */
[----:B----4-:R-:W-:-:S04]  /*0840*/  FFMA R20, R13, R14, R20 ;  /* 0x0000000e0d147223 */ /* 0x010fc80000000014 */
[----:B-----5:R-:W-:-:S07]  /*0850*/  FFMA R25, R11, R8, R20 ;  /* 0x000000080b197223 */ /* 0x020fce0000000014 */
.L_x_3:
[----:B------:R-:W-:Y:S05]  /*0860*/  @!P1 BRA `(.L_x_0) ;  /* 0x0000000000749947 */ /* 0x000fea0003800000 */
[----:B------:R-:W0:Y:S01]  /*0870*/  LDC.64 R16, c[0x0][0x390] ;  /* 0x0000e400ff107b82 */ /* 0x000e220000000a00 */
[----:B------:R-:W-:Y:S02]  /*0880*/  ISETP.NE.AND P0, PT, R24, 0x1, PT ;  /* 0x000000011800780c */ /* 0x000fe40003f05270 */
[----:B------:R-:W-:-:S04]  /*0890*/  LOP3.LUT R4, R2, 0x1, RZ, 0xc0, !PT ;  /* 0x0000000102047812 */ /* 0x000fc800078ec0ff */
[----:B------:R-:W-:Y:S01]  /*08a0*/  ISETP.NE.U32.AND P1, PT, R4, 0x1, PT ;  /* 0x000000010400780c */ /* 0x000fe20003f25070 */
[----:B------:R-:W1:Y:S06]  /*08b0*/  LDC.64 R8, c[0x0][0x398] ;  /* 0x0000e600ff087b82 */ /* 0x000e6c0000000a00 */
[----:B------:R-:W-:Y:S02]  /*08c0*/  @P0 IMAD R15, R3, R2, R7 ;  /* 0x00000002030f0224 */ /* 0x000fe400078e0207 */
[----:B------:R-:W2:Y:S01]  /*08d0*/  LDC.64 R10, c[0x0][0x390] ;  /* 0x0000e400ff0a7b82 */ /* 0x000ea20000000a00 */
[C---:B------:R-:W-:Y:S01]  /*08e0*/  @P0 IMAD R14, R7.reuse, R5, R0 ;  /* 0x00000005070e0224 */ /* 0x040fe200078e0200 */
[----:B------:R-:W-:-:S02]  /*08f0*/  @P0 IADD3 R7, PT, PT, R7, 0x2, RZ ;  /* 0x0000000207070810 */ /* 0x000fc40007ffe0ff */
[C---:B------:R-:W-:Y:S02]  /*0900*/  @P0 IADD3 R21, PT, PT, R15.reuse, 0x1, RZ ;  /* 0x000000010f150810 */ /* 0x040fe40007ffe0ff */
[----:B------:R-:W-:Y:S02]  /*0910*/  @P0 IADD3 R23, PT, PT, R14, R5, RZ ;  /* 0x000000050e170210 */ /* 0x000fe40007ffe0ff */
[----:B------:R-:W3:Y:S01]  /*0920*/  LDC.64 R12, c[0x0][0x398] ;  /* 0x0000e600ff0c7b82 */ /* 0x000ee20000000a00 */
[----:B0-----:R-:W-:-:S04]  /*0930*/  @P0 IMAD.WIDE.U32 R18, R15, 0x4, R16 ;  /* 0x000000040f120825 */ /* 0x001fc800078e0010 */
[----:B------:R-:W-:Y:S01]  /*0940*/  @P0 IMAD.WIDE.U32 R16, R21, 0x4, R16 ;  /* 0x0000000415100825 */ /* 0x000fe200078e0010 */
[----:B------:R-:W4:Y:S03]  /*0950*/  @P0 LDG.E R4, desc[UR6][R18.64] ;  /* 0x0000000612040981 */ /* 0x000f26000c1e1900 */
[----:B-1----:R-:W-:Y:S02]  /*0960*/  @P0 IMAD.WIDE.U32 R14, R14, 0x4, R8 ;  /* 0x000000040e0e0825 */ /* 0x002fe400078e0008 */
[----:B------:R-:W5:Y:S02]  /*0970*/  @P0 LDG.E R17, desc[UR6][R16.64] ;  /* 0x0000000610110981 */ /* 0x000f64000c1e1900 */
[----:B------:R-:W-:Y:S02]  /*0980*/  @!P1 IMAD R21, R3, R2, R7 ;  /* 0x0000000203159224 */ /* 0x000fe400078e0207 */
[----:B------:R-:W-:Y:S01]  /*0990*/  @P0 IMAD.WIDE.U32 R8, R23, 0x4, R8 ;  /* 0x0000000417080825 */ /* 0x000fe200078e0008 */
[----:B------:R-:W4:Y:S03]  /*09a0*/  @P0 LDG.E R14, desc[UR6][R14.64] ;  /* 0x000000060e0e0981 */ /* 0x000f26000c1e1900 */
[----:B------:R-:W-:-:S02]  /*09b0*/  @!P1 IMAD R7, R7, R5, R0 ;  /* 0x0000000507079224 */ /* 0x000fc400078e0200 */
[----:B--2---:R-:W-:Y:S01]  /*09c0*/  @!P1 IMAD.WIDE.U32 R10, R21, 0x4, R10 ;  /* 0x00000004150a9825 */ /* 0x004fe200078e000a */
[----:B------:R-:W5:Y:S03]  /*09d0*/  @P0 LDG.E R8, desc[UR6][R8.64] ;  /* 0x0000000608080981 */ /* 0x000f66000c1e1900 */
[----:B---3--:R-:W-:Y:S02]  /*09e0*/  @!P1 IMAD.WIDE.U32 R12, R7, 0x4, R12 ;  /* 0x00000004070c9825 */ /* 0x008fe400078e000c */
[----:B------:R-:W2:Y:S04]  /*09f0*/  @!P1 LDG.E R10, desc[UR6][R10.64] ;  /* 0x000000060a0a9981 */ /* 0x000ea8000c1e1900 */
[----:B------:R-:W2:Y:S01]  /*0a00*/  @!P1 LDG.E R12, desc[UR6][R12.64] ;  /* 0x000000060c0c9981 */ /* 0x000ea2000c1e1900 */
[----:B----4-:R-:W-:-:S04]  /*0a10*/  @P0 FFMA R4, R4, R14, R25 ;  /* 0x0000000e04040223 */ /* 0x010fc80000000019 */
[----:B-----5:R-:W-:-:S04]  /*0a20*/  @P0 FFMA R25, R17, R8, R4 ;  /* 0x0000000811190223 */ /* 0x020fc80000000004 */
[----:B--2---:R-:W-:-:S07]  /*0a30*/  @!P1 FFMA R25, R10, R12, R25 ;  /* 0x0000000c0a199223 */ /* 0x004fce0000000019 */
.L_x_0:
[----:B------:R-:W0:Y:S08]  /*0a40*/  LDC.64 R6, c[0x0][0x3a8] ;  /* 0x0000ea00ff067b82 */ /* 0x000e300000000a00 */
[----:B------:R-:W1:Y:S01]  /*0a50*/  LDC.64 R8, c[0x0][0x3a0] ;  /* 0x0000e800ff087b82 */ /* 0x000e620000000a00 */
[----:B0-----:R-:W-:-:S06]  /*0a60*/  IMAD.WIDE.U32 R6, R0, 0x4, R6 ;  /* 0x0000000400067825 */ /* 0x001fcc00078e0006 */
[----:B------:R-:W2:Y:S01]  /*0a70*/  LDG.E R6, desc[UR6][R6.64] ;  /* 0x0000000606067981 */ /* 0x000ea2000c1e1900 */
[----:B------:R-:W-:-:S04]  /*0a80*/  IMAD R3, R3, R5, R0 ;  /* 0x0000000503037224 */ /* 0x000fc800078e0200 */
[----:B-1----:R-:W-:-:S04]  /*0a90*/  IMAD.WIDE.U32 R2, R3, 0x4, R8 ;  /* 0x0000000403027825 */ /* 0x002fc800078e0008 */
[----:B--2---:R-:W-:-:S05]  /*0aa0*/  FADD R25, R6, R25 ;  /* 0x0000001906197221 */ /* 0x004fca0000000000 */
[----:B------:R-:W-:Y:S01]  /*0ab0*/  STG.E desc[UR6][R2.64], R25 ;  /* 0x0000001902007986 */ /* 0x000fe2000c101906 */
[----:B------:R-:W-:Y:S05]  /*0ac0*/  EXIT ;  /* 0x000000000000794d */ /* 0x000fea0003800000 */
.L_x_4:
[----:B------:R-:W-:-:S00]  /*0ad0*/  BRA `(.L_x_4) ;  /* 0xfffffffc00fc7947 */ /* 0x000fc0000383ffff */
[----:B------:R-:W-:-:S00]  /*0ae0*/  NOP ;  /* 0x0000000000007918 */ /* 0x000fc00000000000 */
        /* <DEDUP_REMOVED lines=9> */
.L_x_5:


//--------------------- .nv.shared.reserved.0     --------------------------
	.section	.nv.shared.reserved.0,"aw",@nobits
	.weak		__nv_reservedSMEM_offset_0_alias
	.size		__nv_reservedSMEM_offset_0_alias, 0, 64
	.other		__nv_reservedSMEM_offset_0_alias,@"STO_CUDA_RESERVED_SHARED STV_DEFAULT"
__nv_reservedSMEM_offset_0_alias:
	.zero		0
	.zero		64


//--------------------- .nv.constant0._Z3mm1jjjPfS_S_S_ --------------------------
	.section	.nv.constant0._Z3mm1jjjPfS_S_S_,"a",@progbits
	.sectionflags	@""
	.align	4
.nv.constant0._Z3mm1jjjPfS_S_S_:
	.zero		944


//--------------------- SYMBOLS --------------------------

	.type		.nv.reservedSmem.offset0,@object
	.size		.nv.reservedSmem.offset0,0x4
